//
// Generated by NVIDIA NVVM Compiler
//
// Compiler Build ID: CL-36424714
// Cuda compilation tools, release 13.0, V13.0.88
// Based on NVVM 20.0.0
//

.version 9.0
.target sm_100
.address_size 64

	// .globl	_Z21tile_matrix_transposePfS_ii
// _ZZ21tile_matrix_transposePfS_iiE4tile has been demoted

.visible .entry _Z21tile_matrix_transposePfS_ii(
	.param .u64 .ptr .align 1 _Z21tile_matrix_transposePfS_ii_param_0,
	.param .u64 .ptr .align 1 _Z21tile_matrix_transposePfS_ii_param_1,
	.param .u32 _Z21tile_matrix_transposePfS_ii_param_2,
	.param .u32 _Z21tile_matrix_transposePfS_ii_param_3
)
{
	.reg .pred 	%p<7>;
	.reg .b32 	%r<25>;
	.reg .b32 	%f<3>;
	.reg .b64 	%rd<9>;
	// demoted variable
	.shared .align 4 .b8 _ZZ21tile_matrix_transposePfS_iiE4tile[1088];
	ld.param.u64 	%rd1, [_Z21tile_matrix_transposePfS_ii_param_0];
	ld.param.u64 	%rd2, [_Z21tile_matrix_transposePfS_ii_param_1];
	ld.param.u32 	%r6, [_Z21tile_matrix_transposePfS_ii_param_2];
	ld.param.u32 	%r8, [_Z21tile_matrix_transposePfS_ii_param_3];
	mov.u32 	%r9, %ctaid.x;
	shl.b32 	%r10, %r9, 4;
	mov.u32 	%r1, %tid.x;
	add.s32 	%r11, %r10, %r1;
	mov.u32 	%r12, %ctaid.y;
	shl.b32 	%r13, %r12, 4;
	mov.u32 	%r2, %tid.y;
	add.s32 	%r14, %r13, %r2;
	mad.lo.s32 	%r3, %r6, %r14, %r11;
	add.s32 	%r4, %r13, %r1;
	add.s32 	%r5, %r10, %r2;
	setp.ge.s32 	%p1, %r11, %r6;
	setp.ge.s32 	%p2, %r14, %r8;
	or.pred  	%p3, %p1, %p2;
	@%p3 bra 	$L__BB0_2;
	cvta.to.global.u64 	%rd3, %rd1;
	mul.wide.s32 	%rd4, %r3, 4;
	add.s64 	%rd5, %rd3, %rd4;
	ld.global.f32 	%f1, [%rd5];
	mov.u32 	%r16, _ZZ21tile_matrix_transposePfS_iiE4tile;
	mad.lo.s32 	%r17, %r2, 68, %r16;
	shl.b32 	%r18, %r1, 2;
	add.s32 	%r19, %r17, %r18;
	st.shared.f32 	[%r19], %f1;
$L__BB0_2:
	bar.sync 	0;
	setp.ge.s32 	%p4, %r4, %r8;
	setp.ge.s32 	%p5, %r5, %r6;
	or.pred  	%p6, %p5, %p4;
	@%p6 bra 	$L__BB0_4;
	mov.u32 	%r20, _ZZ21tile_matrix_transposePfS_iiE4tile;
	mad.lo.s32 	%r21, %r1, 68, %r20;
	shl.b32 	%r22, %r2, 2;
	add.s32 	%r23, %r21, %r22;
	ld.shared.f32 	%f2, [%r23];
	mad.lo.s32 	%r24, %r8, %r5, %r4;
	cvta.to.global.u64 	%rd6, %rd2;
	mul.wide.s32 	%rd7, %r24, 4;
	add.s64 	%rd8, %rd6, %rd7;
	st.global.f32 	[%rd8], %f2;
$L__BB0_4:
	ret;

}


// ===== COMPILED SASS (sm_100) =====

	.target	sm_100

	.elftype	@"ET_EXEC"


//--------------------- .note.nv.tkinfo           --------------------------
	.section	.note.nv.tkinfo,"",@"SHT_NOTE"
	.sectionflags	@"SHF_NOTE_NV_TKINFO"
	.tkinfo
        /*0018*/ 	.word	0x00000002
        /*0030*/ 	.string	""
        /*0030*/ 	.string	"ptxas"
        /*0030*/ 	.string	"Cuda compilation tools, release 13.0, V13.0.88"
        /*0030*/ 	.string	"Build cuda_13.0.r13.0/compiler.36424714_0"
        /*0030*/ 	.string	"-arch sm_100 -m 64 "



//--------------------- .note.nv.cuinfo           --------------------------
	.section	.note.nv.cuinfo,"",@"SHT_NOTE"
	.sectionflags	@"SHF_NOTE_NV_CUINFO"
        /*0018*/ 	.short	0x0002
        /*001a*/ 	.short	0x0064
        /*001c*/ 	.short	0x0082
	.zero		2


//--------------------- .nv.info                  --------------------------
	.section	.nv.info,"",@"SHT_CUDA_INFO"
	.align	4


	//----- nvinfo : EIATTR_REGCOUNT
	.align		4
        /*0000*/ 	.byte	0x04, 0x2f
        /*0002*/ 	.short	(.L_1 - .L_0)
	.align		4
.L_0:
        /*0004*/ 	.word	index@(_Z21tile_matrix_transposePfS_ii)
        /*0008*/ 	.word	0x0000000e


	//----- nvinfo : EIATTR_FRAME_SIZE
	.align		4
.L_1:
        /*000c*/ 	.byte	0x04, 0x11
        /*000e*/ 	.short	(.L_3 - .L_2)
	.align		4
.L_2:
        /*0010*/ 	.word	index@(_Z21tile_matrix_transposePfS_ii)
        /*0014*/ 	.word	0x00000000


	//----- nvinfo : EIATTR_MIN_STACK_SIZE
	.align		4
.L_3:
        /*0018*/ 	.byte	0x04, 0x12
        /*001a*/ 	.short	(.L_5 - .L_4)
	.align		4
.L_4:
        /*001c*/ 	.word	index@(_Z21tile_matrix_transposePfS_ii)
        /*0020*/ 	.word	0x00000000
.L_5:


//--------------------- .nv.compat                --------------------------
	.section	.nv.compat,"",@"SHT_CUDA_COMPAT_INFO"
	.align	4
        /*0000*/ 	.byte	0x02, 0x09, 0x00, 0x00, 0x02, 0x02, 0x01, 0x00, 0x02, 0x05, 0x05, 0x00, 0x03, 0x07, 0x01, 0x01
        /*0010*/ 	.byte	0x02, 0x03, 0x00, 0x00, 0x02, 0x06, 0x01, 0x00, 0x04, 0x0b, 0x08, 0x00, 0x09, 0x00, 0x00, 0x00
        /*0020*/ 	.byte	0x00, 0x00, 0x00, 0x00


//--------------------- .nv.info._Z21tile_matrix_transposePfS_ii --------------------------
	.section	.nv.info._Z21tile_matrix_transposePfS_ii,"",@"SHT_CUDA_INFO"
	.sectionflags	@""
	.align	4


	//----- nvinfo : EIATTR_CUDA_API_VERSION
	.align		4
        /*0000*/ 	.byte	0x04, 0x37
        /*0002*/ 	.short	(.L_7 - .L_6)
.L_6:
        /*0004*/ 	.word	0x00000082


	//----- nvinfo : EIATTR_KPARAM_INFO
	.align		4
.L_7:
        /*0008*/ 	.byte	0x04, 0x17
        /*000a*/ 	.short	(.L_9 - .L_8)
.L_8:
        /*000c*/ 	.word	0x00000000
        /*0010*/ 	.short	0x0003
        /*0012*/ 	.short	0x0014
        /*0014*/ 	.byte	0x00, 0xf0, 0x11, 0x00


	//----- nvinfo : EIATTR_KPARAM_INFO
	.align		4
.L_9:
        /*0018*/ 	.byte	0x04, 0x17
        /*001a*/ 	.short	(.L_11 - .L_10)
.L_10:
        /*001c*/ 	.word	0x00000000
        /*0020*/ 	.short	0x0002
        /*0022*/ 	.short	0x0010
        /*0024*/ 	.byte	0x00, 0xf0, 0x11, 0x00


	//----- nvinfo : EIATTR_KPARAM_INFO
	.align		4
.L_11:
        /*0028*/ 	.byte	0x04, 0x17
        /*002a*/ 	.short	(.L_13 - .L_12)
.L_12:
        /*002c*/ 	.word	0x00000000
        /*0030*/ 	.short	0x0001
        /*0032*/ 	.short	0x0008
        /*0034*/ 	.byte	0x00, 0xf5, 0x21, 0x00


	//----- nvinfo : EIATTR_KPARAM_INFO
	.align		4
.L_13:
        /*0038*/ 	.byte	0x04, 0x17
        /*003a*/ 	.short	(.L_15 - .L_14)
.L_14:
        /*003c*/ 	.word	0x00000000
        /*0040*/ 	.short	0x0000
        /*0042*/ 	.short	0x0000
        /*0044*/ 	.byte	0x00, 0xf5, 0x21, 0x00


	//----- nvinfo : EIATTR_SPARSE_MMA_MASK
	.align		4
.L_15:
        /*0048*/ 	.byte	0x03, 0x50
        /*004a*/ 	.short	0x0000


	//----- nvinfo : EIATTR_MAXREG_COUNT
	.align		4
        /*004c*/ 	.byte	0x03, 0x1b
        /*004e*/ 	.short	0x00ff


	//----- nvinfo : EIATTR_NUM_BARRIERS
	.align		4
        /*0050*/ 	.byte	0x02, 0x4c
        /*0052*/ 	.byte	0x01
	.zero		1


	//----- nvinfo : EIATTR_MERCURY_ISA_VERSION
	.align		4
        /*0054*/ 	.byte	0x03, 0x5f
        /*0056*/ 	.short	0x0101


	//----- nvinfo : EIATTR_VRC_CTA_INIT_COUNT
	.align		4
        /*0058*/ 	.byte	0x02, 0x4a
	.zero		1
	.zero		1


	//----- nvinfo : EIATTR_EXIT_INSTR_OFFSETS
	.align		4
        /*005c*/ 	.byte	0x04, 0x1c
        /*005e*/ 	.short	(.L_17 - .L_16)


	//   ....[0]....
.L_16:
        /*0060*/ 	.word	0x000001a0


	//   ....[1]....
        /*0064*/ 	.word	0x00000250


	//----- nvinfo : EIATTR_CBANK_PARAM_SIZE
	.align		4
.L_17:
        /*0068*/ 	.byte	0x03, 0x19
        /*006a*/ 	.short	0x0018


	//----- nvinfo : EIATTR_PARAM_CBANK
	.align		4
        /*006c*/ 	.byte	0x04, 0x0a
        /*006e*/ 	.short	(.L_19 - .L_18)
	.align		4
.L_18:
        /*0070*/ 	.word	index@(.nv.constant0._Z21tile_matrix_transposePfS_ii)
        /*0074*/ 	.short	0x0380
        /*0076*/ 	.short	0x0018


	//----- nvinfo : EIATTR_SW_WAR
	.align		4
.L_19:
        /*0078*/ 	.byte	0x04, 0x36
        /*007a*/ 	.short	(.L_21 - .L_20)
.L_20:
        /*007c*/ 	.word	0x00000008
.L_21:


//--------------------- .nv.callgraph             --------------------------
	.section	.nv.callgraph,"",@"SHT_CUDA_CALLGRAPH"
	.align	4
	.sectionentsize	8
	.align		4
        /*0000*/ 	.word	0x00000000
	.align		4
        /*0004*/ 	.word	0xffffffff
	.align		4
        /*0008*/ 	.word	0x00000000
	.align		4
        /*000c*/ 	.word	0xfffffffe
	.align		4
        /*0010*/ 	.word	0x00000000
	.align		4
        /*0014*/ 	.word	0xfffffffd
	.align		4
        /*0018*/ 	.word	0x00000000
	.align		4
        /*001c*/ 	.word	0xfffffffc


//--------------------- .text._Z21tile_matrix_transposePfS_ii --------------------------
	.section	.text._Z21tile_matrix_transposePfS_ii,"ax",@progbits
	.align	128
        .global         _Z21tile_matrix_transposePfS_ii
        .type           _Z21tile_matrix_transposePfS_ii,@function
        .size           _Z21tile_matrix_transposePfS_ii,(.L_x_1 - _Z21tile_matrix_transposePfS_ii)
        .other          _Z21tile_matrix_transposePfS_ii,@"STO_CUDA_ENTRY STV_DEFAULT"
_Z21tile_matrix_transposePfS_ii:
.text._Z21tile_matrix_transposePfS_ii:
[----:B------:R-:W-:Y:S01]  /*0000*/  LDC R1, c[0x0][0x37c] ;  /* 0x0000df00ff017b82 */ /* 0x000fe20000000800 */
[----:B------:R-:W0:Y:S01]  /*0010*/  S2R R11, SR_TID.Y ;  /* 0x00000000000b7919 */ /* 0x000e220000002200 */
[----:B------:R-:W1:Y:S01]  /*0020*/  LDCU.64 UR6, c[0x0][0x390] ;  /* 0x00007200ff0677ac */ /* 0x000e620008000a00 */
[----:B------:R-:W0:Y:S01]  /*0030*/  S2R R8, SR_CTAID.Y ;  /* 0x0000000000087919 */ /* 0x000e220000002600 */
[----:B------:R-:W2:Y:S01]  /*0040*/  LDCU.64 UR4, c[0x0][0x358] ;  /* 0x00006b00ff0477ac */ /* 0x000ea20008000a00 */
[----:B------:R-:W3:Y:S01]  /*0050*/  S2R R6, SR_CTAID.X ;  /* 0x0000000000067919 */ /* 0x000ee20000002500 */
[----:B------:R-:W3:Y:S01]  /*0060*/  S2R R9, SR_TID.X ;  /* 0x0000000000097919 */ /* 0x000ee20000002100 */
[----:B0-----:R-:W-:-:S05]  /*0070*/  IMAD R5, R8, 0x10, R11 ;  /* 0x0000001008057824 */ /* 0x001fca00078e020b */
[----:B-1----:R-:W-:Y:S01]  /*0080*/  ISETP.GE.AND P0, PT, R5, UR7, PT ;  /* 0x0000000705007c0c */ /* 0x002fe2000bf06270 */
[----:B---3--:R-:W-:-:S04]  /*0090*/  IMAD R0, R6, 0x10, R9 ;  /* 0x0000001006007824 */ /* 0x008fc800078e0209 */
[----:B------:R-:W-:Y:S01]  /*00a0*/  IMAD R5, R5, UR6, R0 ;  /* 0x0000000605057c24 */ /* 0x000fe2000f8e0200 */
[----:B------:R-:W-:-:S13]  /*00b0*/  ISETP.GE.OR P0, PT, R0, UR6, P0 ;  /* 0x0000000600007c0c */ /* 0x000fda0008706670 */
[----:B------:R-:W0:Y:S02]  /*00c0*/  @!P0 LDC.64 R2, c[0x0][0x380] ;  /* 0x0000e000ff028b82 */ /* 0x000e240000000a00 */
[----:B0-----:R-:W-:-:S06]  /*00d0*/  @!P0 IMAD.WIDE R2, R5, 0x4, R2 ;  /* 0x0000000405028825 */ /* 0x001fcc00078e0202 */
[----:B--2---:R-:W2:Y:S01]  /*00e0*/  @!P0 LDG.E R2, desc[UR4][R2.64] ;  /* 0x0000000402028981 */ /* 0x004ea2000c1e1900 */
[----:B------:R-:W-:Y:S02]  /*00f0*/  @!P0 MOV R4, 0x400 ;  /* 0x0000040000048802 */ /* 0x000fe40000000f00 */
[----:B------:R-:W-:Y:S01]  /*0100*/  LEA R0, R8, R9, 0x4 ;  /* 0x0000000908007211 */ /* 0x000fe200078e20ff */
[----:B------:R-:W0:Y:S03]  /*0110*/  @!P0 S2R R5, SR_CgaCtaId ;  /* 0x0000000000058919 */ /* 0x000e260000008800 */
[----:B------:R-:W-:Y:S02]  /*0120*/  ISETP.GE.AND P1, PT, R0, UR7, PT ;  /* 0x0000000700007c0c */ /* 0x000fe4000bf26270 */
[----:B0-----:R-:W-:Y:S01]  /*0130*/  @!P0 LEA R4, R5, R4, 0x18 ;  /* 0x0000000405048211 */ /* 0x001fe200078ec0ff */
[----:B------:R-:W-:-:S04]  /*0140*/  IMAD R5, R6, 0x10, R11 ;  /* 0x0000001006057824 */ /* 0x000fc800078e020b */
[----:B------:R-:W-:Y:S01]  /*0150*/  @!P0 IMAD R4, R11, 0x44, R4 ;  /* 0x000000440b048824 */ /* 0x000fe200078e0204 */
[----:B------:R-:W-:-:S04]  /*0160*/  ISETP.GE.OR P1, PT, R5, UR6, P1 ;  /* 0x0000000605007c0c */ /* 0x000fc80008f26670 */
[----:B------:R-:W-:-:S05]  /*0170*/  @!P0 LEA R7, R9, R4, 0x2 ;  /* 0x0000000409078211 */ /* 0x000fca00078e10ff */
[----:B--2---:R0:W-:Y:S01]  /*0180*/  @!P0 STS [R7], R2 ;  /* 0x0000000207008388 */ /* 0x0041e20000000800 */
[----:B------:R-:W-:Y:S06]  /*0190*/  BAR.SYNC.DEFER_BLOCKING 0x0 ;  /* 0x0000000000007b1d */ /* 0x000fec0000010000 */
[----:B------:R-:W-:Y:S05]  /*01a0*/  @P1 EXIT ;  /* 0x000000000000194d */ /* 0x000fea0003800000 */
[----:B------:R-:W1:Y:S01]  /*01b0*/  S2R R3, SR_CgaCtaId ;  /* 0x0000000000037919 */ /* 0x000e620000008800 */
[----:B0-----:R-:W-:Y:S01]  /*01c0*/  MOV R2, 0x400 ;  /* 0x0000040000027802 */ /* 0x001fe20000000f00 */
[----:B------:R-:W-:-:S03]  /*01d0*/  IMAD R5, R5, UR7, R0 ;  /* 0x0000000705057c24 */ /* 0x000fc6000f8e0200 */
[----:B-1----:R-:W-:-:S05]  /*01e0*/  LEA R2, R3, R2, 0x18 ;  /* 0x0000000203027211 */ /* 0x002fca00078ec0ff */
[----:B------:R-:W-:-:S04]  /*01f0*/  IMAD R2, R9, 0x44, R2 ;  /* 0x0000004409027824 */ /* 0x000fc800078e0202 */
[----:B------:R-:W-:Y:S02]  /*0200*/  IMAD R4, R11, 0x4, R2 ;  /* 0x000000040b047824 */ /* 0x000fe400078e0202 */
[----:B------:R-:W0:Y:S03]  /*0210*/  LDC.64 R2, c[0x0][0x388] ;  /* 0x0000e200ff027b82 */ /* 0x000e260000000a00 */
[----:B------:R-:W1:Y:S01]  /*0220*/  LDS R7, [R4] ;  /* 0x0000000004077984 */ /* 0x000e620000000800 */
[----:B0-----:R-:W-:-:S05]  /*0230*/  IMAD.WIDE R2, R5, 0x4, R2 ;  /* 0x0000000405027825 */ /* 0x001fca00078e0202 */
[----:B-1----:R-:W-:Y:S01]  /*0240*/  STG.E desc[UR4][R2.64], R7 ;  /* 0x0000000702007986 */ /* 0x002fe2000c101904 */
[----:B------:R-:W-:Y:S05]  /*0250*/  EXIT ;  /* 0x000000000000794d */ /* 0x000fea0003800000 */
.L_x_0:
[----:B------:R-:W-:-:S00]  /*0260*/  BRA `(.L_x_0) ;  /* 0xfffffffc00fc7947 */ /* 0x000fc0000383ffff */
[----:B------:R-:W-:-:S00]  /*0270*/  NOP ;  /* 0x0000000000007918 */ /* 0x000fc00000000000 */
        /* <DEDUP_REMOVED lines=8> */
.L_x_1:


//--------------------- .nv.shared._Z21tile_matrix_transposePfS_ii --------------------------
	.section	.nv.shared._Z21tile_matrix_transposePfS_ii,"aw",@nobits
	.sectionflags	@""
	.align	4
.nv.shared._Z21tile_matrix_transposePfS_ii:
	.zero		2112


//--------------------- .nv.shared.reserved.0     --------------------------
	.section	.nv.shared.reserved.0,"aw",@nobits
	.weak		__nv_reservedSMEM_offset_0_alias
	.size		__nv_reservedSMEM_offset_0_alias, 0, 64
	.other		__nv_reservedSMEM_offset_0_alias,@"STO_CUDA_RESERVED_SHARED STV_DEFAULT"
__nv_reservedSMEM_offset_0_alias:
	.zero		0
	.zero		64


//--------------------- .nv.constant0._Z21tile_matrix_transposePfS_ii --------------------------
	.section	.nv.constant0._Z21tile_matrix_transposePfS_ii,"a",@progbits
	.sectionflags	@""
	.align	4
.nv.constant0._Z21tile_matrix_transposePfS_ii:
	.zero		920


//--------------------- SYMBOLS --------------------------

	.type		.nv.reservedSmem.offset0,@object
	.size		.nv.reservedSmem.offset0,0x4
	.type		.nv.reservedSmem.cap,@object
	.size		.nv.reservedSmem.cap,0x4
